	.headerflags	@"EF_CUDA_TEXMODE_UNIFIED EF_CUDA_64BIT_ADDRESS EF_CUDA_ACCELERATORS EF_CUDA_SM90 EF_CUDA_VIRTUAL_SM(EF_CUDA_SM90)"
	.elftype	@"ET_EXEC"


//--------------------- .nv.info                  --------------------------
	.section	.nv.info,"",@"SHT_CUDA_INFO"
	.align	4


	//----- nvinfo : EIATTR_REGCOUNT
	.align		4
        /*0000*/ 	.byte	0x04, 0x2f
        /*0002*/ 	.short	(.L_1 - .L_0)
	.align		4
.L_0:
        /*0004*/ 	.word	index@(triton_poi_fused_add_sigmoid_sigmoid_backward_1)
        /*0008*/ 	.word	0x0000000e


	//----- nvinfo : EIATTR_MIN_STACK_SIZE
	.align		4
.L_1:
        /*000c*/ 	.byte	0x04, 0x12
        /*000e*/ 	.short	(.L_3 - .L_2)
	.align		4
.L_2:
        /*0010*/ 	.word	index@(triton_poi_fused_add_sigmoid_sigmoid_backward_1)
        /*0014*/ 	.word	0x00000000


	//----- nvinfo : EIATTR_FRAME_SIZE
	.align		4
.L_3:
        /*0018*/ 	.byte	0x04, 0x11
        /*001a*/ 	.short	(.L_5 - .L_4)
	.align		4
.L_4:
        /*001c*/ 	.word	index@(triton_poi_fused_add_sigmoid_sigmoid_backward_1)
        /*0020*/ 	.word	0x00000000


	//----- nvinfo : EIATTR_MIN_STACK_SIZE
	.align		4
.L_5:
        /*0024*/ 	.byte	0x04, 0x12
        /*0026*/ 	.short	(.L_7 - .L_6)
	.align		4
.L_6:
        /*0028*/ 	.word	index@(triton_poi_fused_add_sigmoid_sigmoid_backward_1)
        /*002c*/ 	.word	0x00000000
.L_7:


//--------------------- .nv.info.triton_poi_fused_add_sigmoid_sigmoid_backward_1 --------------------------
	.section	.nv.info.triton_poi_fused_add_sigmoid_sigmoid_backward_1,"",@"SHT_CUDA_INFO"
	.sectionflags	@""
	.align	4


	//----- nvinfo : EIATTR_CUDA_API_VERSION
	.align		4
        /*0000*/ 	.byte	0x04, 0x37
        /*0002*/ 	.short	(.L_9 - .L_8)
.L_8:
        /*0004*/ 	.word	0x0000007c


	//----- nvinfo : EIATTR_KPARAM_INFO
	.align		4
.L_9:
        /*0008*/ 	.byte	0x04, 0x17
        /*000a*/ 	.short	(.L_11 - .L_10)
.L_10:
        /*000c*/ 	.word	0x00000000
        /*0010*/ 	.short	0x0002
        /*0012*/ 	.short	0x0010
        /*0014*/ 	.byte	0x00, 0xf0, 0x11, 0x00


	//----- nvinfo : EIATTR_KPARAM_INFO
	.align		4
.L_11:
        /*0018*/ 	.byte	0x04, 0x17
        /*001a*/ 	.short	(.L_13 - .L_12)
.L_12:
        /*001c*/ 	.word	0x00000000
        /*0020*/ 	.short	0x0001
        /*0022*/ 	.short	0x0008
        /*0024*/ 	.byte	0x00, 0xf4, 0x21, 0x00


	//----- nvinfo : EIATTR_KPARAM_INFO
	.align		4
.L_13:
        /*0028*/ 	.byte	0x04, 0x17
        /*002a*/ 	.short	(.L_15 - .L_14)
.L_14:
        /*002c*/ 	.word	0x00000000
        /*0030*/ 	.short	0x0000
        /*0032*/ 	.short	0x0000
        /*0034*/ 	.byte	0x00, 0xf4, 0x21, 0x00


	//----- nvinfo : EIATTR_SPARSE_MMA_MASK
	.align		4
.L_15:
        /*0038*/ 	.byte	0x03, 0x50
        /*003a*/ 	.short	0x0000


	//----- nvinfo : EIATTR_MAXREG_COUNT
	.align		4
        /*003c*/ 	.byte	0x03, 0x1b
        /*003e*/ 	.short	0x00ff


	//----- nvinfo : EIATTR_EXIT_INSTR_OFFSETS
	.align		4
        /*0040*/ 	.byte	0x04, 0x1c
        /*0042*/ 	.short	(.L_17 - .L_16)


	//   ....[0]....
.L_16:
        /*0044*/ 	.word	0x00000310


	//   ....[1]....
        /*0048*/ 	.word	0x00000330


	//----- nvinfo : EIATTR_REQNTID
	.align		4
.L_17:
        /*004c*/ 	.byte	0x04, 0x10
        /*004e*/ 	.short	(.L_19 - .L_18)
.L_18:
        /*0050*/ 	.word	0x00000080
        /*0054*/ 	.word	0x00000001
        /*0058*/ 	.word	0x00000001


	//----- nvinfo : EIATTR_CRS_STACK_SIZE
	.align		4
.L_19:
        /*005c*/ 	.byte	0x04, 0x1e
        /*005e*/ 	.short	(.L_21 - .L_20)
.L_20:
        /*0060*/ 	.word	0x00000000


	//----- nvinfo : EIATTR_CBANK_PARAM_SIZE
	.align		4
.L_21:
        /*0064*/ 	.byte	0x03, 0x19
        /*0066*/ 	.short	0x0014


	//----- nvinfo : EIATTR_PARAM_CBANK
	.align		4
        /*0068*/ 	.byte	0x04, 0x0a
        /*006a*/ 	.short	(.L_23 - .L_22)
	.align		4
.L_22:
        /*006c*/ 	.word	index@(.nv.constant0.triton_poi_fused_add_sigmoid_sigmoid_backward_1)
        /*0070*/ 	.short	0x0210
        /*0072*/ 	.short	0x0014


	//----- nvinfo : EIATTR_SW_WAR
	.align		4
.L_23:
        /*0074*/ 	.byte	0x04, 0x36
        /*0076*/ 	.short	(.L_25 - .L_24)
.L_24:
        /*0078*/ 	.word	0x00000008
.L_25:


//--------------------- .nv.callgraph             --------------------------
	.section	.nv.callgraph,"",@"SHT_CUDA_CALLGRAPH"
	.align	4
	.sectionentsize	8
	.align		4
        /*0000*/ 	.word	0x00000000
	.align		4
        /*0004*/ 	.word	0xffffffff
	.align		4
        /*0008*/ 	.word	0x00000000
	.align		4
        /*000c*/ 	.word	0xfffffffe
	.align		4
        /*0010*/ 	.word	0x00000000
	.align		4
        /*0014*/ 	.word	0xfffffffd
	.align		4
        /*0018*/ 	.word	0x00000000
	.align		4
        /*001c*/ 	.word	0xfffffffc


//--------------------- .text.triton_poi_fused_add_sigmoid_sigmoid_backward_1 --------------------------
	.section	.text.triton_poi_fused_add_sigmoid_sigmoid_backward_1,"ax",@progbits
	.align	128
        .global         triton_poi_fused_add_sigmoid_sigmoid_backward_1
        .type           triton_poi_fused_add_sigmoid_sigmoid_backward_1,@function
        .size           triton_poi_fused_add_sigmoid_sigmoid_backward_1,(.L_x_3 - triton_poi_fused_add_sigmoid_sigmoid_backward_1)
        .other          triton_poi_fused_add_sigmoid_sigmoid_backward_1,@"STO_CUDA_ENTRY STV_DEFAULT"
triton_poi_fused_add_sigmoid_sigmoid_backward_1:
.text.triton_poi_fused_add_sigmoid_sigmoid_backward_1:
[----:B------:R-:W0:Y:S02]  /*0000*/  LDC R1, c[0x0][0x28] ;  /* 0x00000a00ff017b82 */ /* 0x000e240000000800 */
[----:B------:R-:W1:Y:S01]  /*0010*/  S2R R0, SR_TID.X ;  /* 0x0000000000007919 */ /* 0x000e620000002100 */
[----:B------:R-:W2:Y:S01]  /*0020*/  LDC.64 R2, c[0x0][0x210] ;  /* 0x00008400ff027b82 */ /* 0x000ea20000000a00 */
[----:B------:R-:W-:Y:S01]  /*0030*/  ULDC.64 UR4, c[0x0][0x208] ;  /* 0x0000820000047ab9 */ /* 0x000fe20000000a00 */
[----:B------:R-:W-:Y:S01]  /*0040*/  BSSY B0, `(.L_x_0) ;  /* 0x000000a000007945 */ /* 0x000fe20003800000 */
[----:B------:R-:W3:Y:S01]  /*0050*/  S2R R5, SR_CTAID.X ;  /* 0x0000000000057919 */ /* 0x000ee20000002500 */
[----:B-1----:R-:W-:-:S04]  /*0060*/  SHF.L.U32 R0, R0, 0x1, RZ ;  /* 0x0000000100007819 */ /* 0x002fc800000006ff */
[----:B------:R-:W-:-:S04]  /*0070*/  LOP3.LUT R0, R0, 0xfe, RZ, 0xc0, !PT ;  /* 0x000000fe00007812 */ /* 0x000fc800078ec0ff */
[----:B---3--:R-:W-:Y:S02]  /*0080*/  LEA R0, R5, R0, 0x8 ;  /* 0x0000000005007211 */ /* 0x008fe400078e40ff */
[----:B------:R-:W-:Y:S02]  /*0090*/  CS2R R4, SRZ ;  /* 0x0000000000047805 */ /* 0x000fe4000001ff00 */
[C---:B------:R-:W-:Y:S01]  /*00a0*/  ISETP.GE.AND P0, PT, R0.reuse, 0x100, PT ;  /* 0x000001000000780c */ /* 0x040fe20003f06270 */
[----:B--2---:R-:W-:-:S12]  /*00b0*/  IMAD.WIDE R2, R0, 0x4, R2 ;  /* 0x0000000400027825 */ /* 0x004fd800078e0202 */
[----:B------:R-:W-:Y:S05]  /*00c0*/  @P0 BRA `(.L_x_1) ;  /* 0x0000000000040947 */ /* 0x000fea0003800000 */
[----:B------:R1:W5:Y:S02]  /*00d0*/  LDG.E.64 R4, desc[UR4][R2.64] ;  /* 0x0000000402047981 */ /* 0x000364000c1e1b00 */
.L_x_1:
[----:B------:R-:W-:Y:S05]  /*00e0*/  BSYNC B0 ;  /* 0x0000000000007941 */ /* 0x000fea0003800000 */
.L_x_0:
[----:B-----5:R-:W-:Y:S01]  /*00f0*/  FADD R4, RZ, R4 ;  /* 0x00000004ff047221 */ /* 0x020fe20000000000 */
[----:B------:R-:W-:-:S03]  /*0100*/  FADD R5, RZ, R5 ;  /* 0x00000005ff057221 */ /* 0x000fc60000000000 */
[----:B------:R-:W-:Y:S01]  /*0110*/  FADD R4, RZ, -R4 ;  /* 0x80000004ff047221 */ /* 0x000fe20000000000 */
[----:B------:R-:W-:-:S03]  /*0120*/  FADD R5, RZ, -R5 ;  /* 0x80000005ff057221 */ /* 0x000fc60000000000 */
[----:B------:R-:W-:Y:S01]  /*0130*/  FMUL R4, R4, 1.4426950216293334961 ;  /* 0x3fb8aa3b04047820 */ /* 0x000fe20000400000 */
[----:B------:R-:W-:-:S04]  /*0140*/  FMUL R6, R5, 1.4426950216293334961 ;  /* 0x3fb8aa3b05067820 */ /* 0x000fc80000400000 */
[----:B------:R-:W-:Y:S02]  /*0150*/  FSETP.GEU.AND P1, PT, R4, -126, PT ;  /* 0xc2fc00000400780b */ /* 0x000fe40003f2e000 */
[----:B------:R-:W-:-:S11]  /*0160*/  FSETP.GEU.AND P2, PT, R6, -126, PT ;  /* 0xc2fc00000600780b */ /* 0x000fd60003f4e000 */
[----:B------:R-:W-:Y:S02]  /*0170*/  @!P1 FMUL R4, R4, 0.5 ;  /* 0x3f00000004049820 */ /* 0x000fe40000400000 */
[----:B------:R-:W-:Y:S02]  /*0180*/  @!P2 FMUL R6, R6, 0.5 ;  /* 0x3f0000000606a820 */ /* 0x000fe40000400000 */
[----:B------:R-:W2:Y:S08]  /*0190*/  MUFU.EX2 R5, R4 ;  /* 0x0000000400057308 */ /* 0x000eb00000000800 */
[----:B------:R3:W4:Y:S01]  /*01a0*/  MUFU.EX2 R7, R6 ;  /* 0x0000000600077308 */ /* 0x0007220000000800 */
[----:B--2---:R-:W-:Y:S01]  /*01b0*/  @!P1 FMUL R5, R5, R5 ;  /* 0x0000000505059220 */ /* 0x004fe20000400000 */
[----:B---3--:R-:W-:-:S03]  /*01c0*/  HFMA2.MMA R6, -RZ, RZ, 1.625, 0 ;  /* 0x3e800000ff067435 */ /* 0x008fc600000001ff */
[----:B------:R-:W-:Y:S02]  /*01d0*/  FADD R8, R5, 1 ;  /* 0x3f80000005087421 */ /* 0x000fe40000000000 */
[----:B------:R-:W2:Y:S01]  /*01e0*/  LDC.64 R4, c[0x0][0x218] ;  /* 0x00008600ff047b82 */ /* 0x000ea20000000a00 */
[----:B----4-:R-:W-:Y:S02]  /*01f0*/  @!P2 FMUL R7, R7, R7 ;  /* 0x000000070707a220 */ /* 0x010fe40000400000 */
[----:B------:R-:W-:Y:S02]  /*0200*/  FSETP.GT.AND P1, PT, R8, 8.50705917302346158658e+37, PT ;  /* 0x7e8000000800780b */ /* 0x000fe40003f24000 */
[----:B------:R-:W-:Y:S02]  /*0210*/  FADD R7, R7, 1 ;  /* 0x3f80000007077421 */ /* 0x000fe40000000000 */
[----:B------:R-:W-:-:S03]  /*0220*/  FSEL R9, R6, 1, P1 ;  /* 0x3f80000006097808 */ /* 0x000fc60000800000 */
[----:B------:R-:W-:-:S04]  /*0230*/  FSETP.GT.AND P2, PT, R7, 8.50705917302346158658e+37, PT ;  /* 0x7e8000000700780b */ /* 0x000fc80003f44000 */
[----:B------:R-:W-:Y:S02]  /*0240*/  FSEL R6, R6, 1, P2 ;  /* 0x3f80000006067808 */ /* 0x000fe40001000000 */
[----:B------:R-:W-:-:S06]  /*0250*/  @P1 FMUL R8, R8, 0.25 ;  /* 0x3e80000008081820 */ /* 0x000fcc0000400000 */
[----:B------:R-:W3:Y:S01]  /*0260*/  MUFU.RCP R8, R8 ;  /* 0x0000000800087308 */ /* 0x000ee20000001000 */
[----:B------:R-:W-:Y:S01]  /*0270*/  @P2 FMUL R7, R7, 0.25 ;  /* 0x3e80000007072820 */ /* 0x000fe20000400000 */
[----:B--2---:R-:W-:-:S06]  /*0280*/  IMAD.WIDE R4, R0, 0x4, R4 ;  /* 0x0000000400047825 */ /* 0x004fcc00078e0204 */
[----:B------:R-:W2:Y:S01]  /*0290*/  MUFU.RCP R7, R7 ;  /* 0x0000000700077308 */ /* 0x000ea20000001000 */
[----:B---3--:R-:W-:-:S04]  /*02a0*/  FMUL R10, R8, R9 ;  /* 0x00000009080a7220 */ /* 0x008fc80000400000 */
[----:B------:R-:W-:Y:S01]  /*02b0*/  FADD R9, -R10, 1 ;  /* 0x3f8000000a097421 */ /* 0x000fe20000000100 */
[----:B--2---:R-:W-:-:S03]  /*02c0*/  FMUL R11, R7, R6 ;  /* 0x00000006070b7220 */ /* 0x004fc60000400000 */
[----:B------:R-:W-:Y:S01]  /*02d0*/  FMUL R8, R10, R9 ;  /* 0x000000090a087220 */ /* 0x000fe20000400000 */
[C---:B------:R-:W-:Y:S01]  /*02e0*/  FADD R6, -R11.reuse, 1 ;  /* 0x3f8000000b067421 */ /* 0x040fe20000000100 */
[----:B------:R2:W-:Y:S03]  /*02f0*/  @!P0 STG.E.64 desc[UR4][R2.64], R10 ;  /* 0x0000000a02008986 */ /* 0x0005e6000c101b04 */
[----:B------:R-:W-:Y:S01]  /*0300*/  FMUL R9, R11, R6 ;  /* 0x000000060b097220 */ /* 0x000fe20000400000 */
[----:B------:R-:W-:Y:S06]  /*0310*/  @P0 EXIT ;  /* 0x000000000000094d */ /* 0x000fec0003800000 */
[----:B------:R-:W-:Y:S01]  /*0320*/  STG.E.64 desc[UR4][R4.64], R8 ;  /* 0x0000000804007986 */ /* 0x000fe2000c101b04 */
[----:B------:R-:W-:Y:S05]  /*0330*/  EXIT ;  /* 0x000000000000794d */ /* 0x000fea0003800000 */
.L_x_2:
[----:B------:R-:W-:-:S00]  /*0340*/  BRA `(.L_x_2) ;  /* 0xfffffffc00fc7947 */ /* 0x000fc0000383ffff */
[----:B------:R-:W-:-:S00]  /*0350*/  NOP ;  /* 0x0000000000007918 */ /* 0x000fc00000000000 */
        /* <DEDUP_REMOVED lines=10> */
.L_x_3:


//--------------------- .nv.constant0.triton_poi_fused_add_sigmoid_sigmoid_backward_1 --------------------------
	.section	.nv.constant0.triton_poi_fused_add_sigmoid_sigmoid_backward_1,"a",@progbits
	.sectionflags	@""
	.align	4
.nv.constant0.triton_poi_fused_add_sigmoid_sigmoid_backward_1:
	.zero		548
